//
// Generated by NVIDIA NVVM Compiler
//
// Compiler Build ID: CL-36424714
// Cuda compilation tools, release 13.0, V13.0.88
// Based on NVVM 20.0.0
//

.version 9.0
.target sm_100
.address_size 64

	// .globl	_Z10peak_flopsPfS_i

.visible .entry _Z10peak_flopsPfS_i(
	.param .u64 .ptr .align 1 _Z10peak_flopsPfS_i_param_0,
	.param .u64 .ptr .align 1 _Z10peak_flopsPfS_i_param_1,
	.param .u32 _Z10peak_flopsPfS_i_param_2
)
{
	.reg .pred 	%p<2>;
	.reg .b32 	%r<6>;
	.reg .b32 	%f<34>;
	.reg .b64 	%rd<8>;

	ld.param.u64 	%rd1, [_Z10peak_flopsPfS_i_param_0];
	ld.param.u64 	%rd2, [_Z10peak_flopsPfS_i_param_1];
	ld.param.u32 	%r2, [_Z10peak_flopsPfS_i_param_2];
	mov.u32 	%r3, %ntid.x;
	mov.u32 	%r4, %ctaid.x;
	mov.u32 	%r5, %tid.x;
	mad.lo.s32 	%r1, %r3, %r4, %r5;
	setp.ge.s32 	%p1, %r1, %r2;
	@%p1 bra 	$L__BB0_2;
	cvta.to.global.u64 	%rd3, %rd2;
	cvta.to.global.u64 	%rd4, %rd1;
	mul.wide.s32 	%rd5, %r1, 4;
	add.s64 	%rd6, %rd4, %rd5;
	ld.global.f32 	%f1, [%rd6];
	add.f32 	%f2, %f1, 0f3F800000;
	fma.rn.f32 	%f3, %f2, %f1, 0f3F800000;
	fma.rn.f32 	%f4, %f3, %f1, 0f3F800000;
	fma.rn.f32 	%f5, %f4, %f1, 0f3F800000;
	fma.rn.f32 	%f6, %f5, %f1, 0f3F800000;
	fma.rn.f32 	%f7, %f6, %f1, 0f3F800000;
	fma.rn.f32 	%f8, %f7, %f1, 0f3F800000;
	fma.rn.f32 	%f9, %f8, %f1, 0f3F800000;
	fma.rn.f32 	%f10, %f9, %f1, 0f3F800000;
	fma.rn.f32 	%f11, %f10, %f1, 0f3F800000;
	fma.rn.f32 	%f12, %f11, %f1, 0f3F800000;
	fma.rn.f32 	%f13, %f12, %f1, 0f3F800000;
	fma.rn.f32 	%f14, %f13, %f1, 0f3F800000;
	fma.rn.f32 	%f15, %f14, %f1, 0f3F800000;
	fma.rn.f32 	%f16, %f15, %f1, 0f3F800000;
	fma.rn.f32 	%f17, %f16, %f1, 0f3F800000;
	fma.rn.f32 	%f18, %f17, %f1, 0f3F800000;
	fma.rn.f32 	%f19, %f18, %f1, 0f3F800000;
	fma.rn.f32 	%f20, %f19, %f1, 0f3F800000;
	fma.rn.f32 	%f21, %f20, %f1, 0f3F800000;
	fma.rn.f32 	%f22, %f21, %f1, 0f3F800000;
	fma.rn.f32 	%f23, %f22, %f1, 0f3F800000;
	fma.rn.f32 	%f24, %f23, %f1, 0f3F800000;
	fma.rn.f32 	%f25, %f24, %f1, 0f3F800000;
	fma.rn.f32 	%f26, %f25, %f1, 0f3F800000;
	fma.rn.f32 	%f27, %f26, %f1, 0f3F800000;
	fma.rn.f32 	%f28, %f27, %f1, 0f3F800000;
	fma.rn.f32 	%f29, %f28, %f1, 0f3F800000;
	fma.rn.f32 	%f30, %f29, %f1, 0f3F800000;
	fma.rn.f32 	%f31, %f30, %f1, 0f3F800000;
	fma.rn.f32 	%f32, %f31, %f1, 0f3F800000;
	fma.rn.f32 	%f33, %f32, %f1, 0f3F800000;
	add.s64 	%rd7, %rd3, %rd5;
	st.global.f32 	[%rd7], %f33;
$L__BB0_2:
	ret;

}
	// .globl	_Z12peak_flops_2PfS_i
.visible .entry _Z12peak_flops_2PfS_i(
	.param .u64 .ptr .align 1 _Z12peak_flops_2PfS_i_param_0,
	.param .u64 .ptr .align 1 _Z12peak_flops_2PfS_i_param_1,
	.param .u32 _Z12peak_flops_2PfS_i_param_2
)
{
	.reg .pred 	%p<3>;
	.reg .b32 	%r<10>;
	.reg .b32 	%f<145>;
	.reg .b64 	%rd<9>;

	ld.param.u64 	%rd1, [_Z12peak_flops_2PfS_i_param_0];
	ld.param.u64 	%rd2, [_Z12peak_flops_2PfS_i_param_1];
	ld.param.u32 	%r4, [_Z12peak_flops_2PfS_i_param_2];
	mov.u32 	%r5, %ntid.x;
	mov.u32 	%r6, %ctaid.x;
	mov.u32 	%r7, %tid.x;
	mad.lo.s32 	%r1, %r5, %r6, %r7;
	setp.ge.s32 	%p1, %r1, %r4;
	@%p1 bra 	$L__BB1_4;
	cvta.to.global.u64 	%rd3, %rd1;
	mul.wide.s32 	%rd4, %r1, 4;
	add.s64 	%rd5, %rd3, %rd4;
	ld.global.f32 	%f1, [%rd5];
	mov.f32 	%f144, 0f3F800000;
	mov.f32 	%f143, 0fBF800000;
	mov.f32 	%f142, 0f40000000;
	mov.f32 	%f141, 0fC0000000;
	mov.b32 	%r9, 0;
$L__BB1_2:
	fma.rn.f32 	%f14, %f144, %f1, 0f3F800000;
	fma.rn.f32 	%f15, %f143, %f1, 0fBF800000;
	fma.rn.f32 	%f16, %f142, %f1, 0f40000000;
	fma.rn.f32 	%f17, %f141, %f1, 0fC0000000;
	fma.rn.f32 	%f18, %f14, %f1, 0f3F800000;
	fma.rn.f32 	%f19, %f15, %f1, 0fBF800000;
	fma.rn.f32 	%f20, %f16, %f1, 0f40000000;
	fma.rn.f32 	%f21, %f17, %f1, 0fC0000000;
	fma.rn.f32 	%f22, %f18, %f1, 0f3F800000;
	fma.rn.f32 	%f23, %f19, %f1, 0fBF800000;
	fma.rn.f32 	%f24, %f20, %f1, 0f40000000;
	fma.rn.f32 	%f25, %f21, %f1, 0fC0000000;
	fma.rn.f32 	%f26, %f22, %f1, 0f3F800000;
	fma.rn.f32 	%f27, %f23, %f1, 0fBF800000;
	fma.rn.f32 	%f28, %f24, %f1, 0f40000000;
	fma.rn.f32 	%f29, %f25, %f1, 0fC0000000;
	fma.rn.f32 	%f30, %f26, %f1, 0f3F800000;
	fma.rn.f32 	%f31, %f27, %f1, 0fBF800000;
	fma.rn.f32 	%f32, %f28, %f1, 0f40000000;
	fma.rn.f32 	%f33, %f29, %f1, 0fC0000000;
	fma.rn.f32 	%f34, %f30, %f1, 0f3F800000;
	fma.rn.f32 	%f35, %f31, %f1, 0fBF800000;
	fma.rn.f32 	%f36, %f32, %f1, 0f40000000;
	fma.rn.f32 	%f37, %f33, %f1, 0fC0000000;
	fma.rn.f32 	%f38, %f34, %f1, 0f3F800000;
	fma.rn.f32 	%f39, %f35, %f1, 0fBF800000;
	fma.rn.f32 	%f40, %f36, %f1, 0f40000000;
	fma.rn.f32 	%f41, %f37, %f1, 0fC0000000;
	fma.rn.f32 	%f42, %f38, %f1, 0f3F800000;
	fma.rn.f32 	%f43, %f39, %f1, 0fBF800000;
	fma.rn.f32 	%f44, %f40, %f1, 0f40000000;
	fma.rn.f32 	%f45, %f41, %f1, 0fC0000000;
	fma.rn.f32 	%f46, %f42, %f1, 0f3F800000;
	fma.rn.f32 	%f47, %f43, %f1, 0fBF800000;
	fma.rn.f32 	%f48, %f44, %f1, 0f40000000;
	fma.rn.f32 	%f49, %f45, %f1, 0fC0000000;
	fma.rn.f32 	%f50, %f46, %f1, 0f3F800000;
	fma.rn.f32 	%f51, %f47, %f1, 0fBF800000;
	fma.rn.f32 	%f52, %f48, %f1, 0f40000000;
	fma.rn.f32 	%f53, %f49, %f1, 0fC0000000;
	fma.rn.f32 	%f54, %f50, %f1, 0f3F800000;
	fma.rn.f32 	%f55, %f51, %f1, 0fBF800000;
	fma.rn.f32 	%f56, %f52, %f1, 0f40000000;
	fma.rn.f32 	%f57, %f53, %f1, 0fC0000000;
	fma.rn.f32 	%f58, %f54, %f1, 0f3F800000;
	fma.rn.f32 	%f59, %f55, %f1, 0fBF800000;
	fma.rn.f32 	%f60, %f56, %f1, 0f40000000;
	fma.rn.f32 	%f61, %f57, %f1, 0fC0000000;
	fma.rn.f32 	%f62, %f58, %f1, 0f3F800000;
	fma.rn.f32 	%f63, %f59, %f1, 0fBF800000;
	fma.rn.f32 	%f64, %f60, %f1, 0f40000000;
	fma.rn.f32 	%f65, %f61, %f1, 0fC0000000;
	fma.rn.f32 	%f66, %f62, %f1, 0f3F800000;
	fma.rn.f32 	%f67, %f63, %f1, 0fBF800000;
	fma.rn.f32 	%f68, %f64, %f1, 0f40000000;
	fma.rn.f32 	%f69, %f65, %f1, 0fC0000000;
	fma.rn.f32 	%f70, %f66, %f1, 0f3F800000;
	fma.rn.f32 	%f71, %f67, %f1, 0fBF800000;
	fma.rn.f32 	%f72, %f68, %f1, 0f40000000;
	fma.rn.f32 	%f73, %f69, %f1, 0fC0000000;
	fma.rn.f32 	%f74, %f70, %f1, 0f3F800000;
	fma.rn.f32 	%f75, %f71, %f1, 0fBF800000;
	fma.rn.f32 	%f76, %f72, %f1, 0f40000000;
	fma.rn.f32 	%f77, %f73, %f1, 0fC0000000;
	fma.rn.f32 	%f78, %f74, %f1, 0f3F800000;
	fma.rn.f32 	%f79, %f75, %f1, 0fBF800000;
	fma.rn.f32 	%f80, %f76, %f1, 0f40000000;
	fma.rn.f32 	%f81, %f77, %f1, 0fC0000000;
	fma.rn.f32 	%f82, %f78, %f1, 0f3F800000;
	fma.rn.f32 	%f83, %f79, %f1, 0fBF800000;
	fma.rn.f32 	%f84, %f80, %f1, 0f40000000;
	fma.rn.f32 	%f85, %f81, %f1, 0fC0000000;
	fma.rn.f32 	%f86, %f82, %f1, 0f3F800000;
	fma.rn.f32 	%f87, %f83, %f1, 0fBF800000;
	fma.rn.f32 	%f88, %f84, %f1, 0f40000000;
	fma.rn.f32 	%f89, %f85, %f1, 0fC0000000;
	fma.rn.f32 	%f90, %f86, %f1, 0f3F800000;
	fma.rn.f32 	%f91, %f87, %f1, 0fBF800000;
	fma.rn.f32 	%f92, %f88, %f1, 0f40000000;
	fma.rn.f32 	%f93, %f89, %f1, 0fC0000000;
	fma.rn.f32 	%f94, %f90, %f1, 0f3F800000;
	fma.rn.f32 	%f95, %f91, %f1, 0fBF800000;
	fma.rn.f32 	%f96, %f92, %f1, 0f40000000;
	fma.rn.f32 	%f97, %f93, %f1, 0fC0000000;
	fma.rn.f32 	%f98, %f94, %f1, 0f3F800000;
	fma.rn.f32 	%f99, %f95, %f1, 0fBF800000;
	fma.rn.f32 	%f100, %f96, %f1, 0f40000000;
	fma.rn.f32 	%f101, %f97, %f1, 0fC0000000;
	fma.rn.f32 	%f102, %f98, %f1, 0f3F800000;
	fma.rn.f32 	%f103, %f99, %f1, 0fBF800000;
	fma.rn.f32 	%f104, %f100, %f1, 0f40000000;
	fma.rn.f32 	%f105, %f101, %f1, 0fC0000000;
	fma.rn.f32 	%f106, %f102, %f1, 0f3F800000;
	fma.rn.f32 	%f107, %f103, %f1, 0fBF800000;
	fma.rn.f32 	%f108, %f104, %f1, 0f40000000;
	fma.rn.f32 	%f109, %f105, %f1, 0fC0000000;
	fma.rn.f32 	%f110, %f106, %f1, 0f3F800000;
	fma.rn.f32 	%f111, %f107, %f1, 0fBF800000;
	fma.rn.f32 	%f112, %f108, %f1, 0f40000000;
	fma.rn.f32 	%f113, %f109, %f1, 0fC0000000;
	fma.rn.f32 	%f114, %f110, %f1, 0f3F800000;
	fma.rn.f32 	%f115, %f111, %f1, 0fBF800000;
	fma.rn.f32 	%f116, %f112, %f1, 0f40000000;
	fma.rn.f32 	%f117, %f113, %f1, 0fC0000000;
	fma.rn.f32 	%f118, %f114, %f1, 0f3F800000;
	fma.rn.f32 	%f119, %f115, %f1, 0fBF800000;
	fma.rn.f32 	%f120, %f116, %f1, 0f40000000;
	fma.rn.f32 	%f121, %f117, %f1, 0fC0000000;
	fma.rn.f32 	%f122, %f118, %f1, 0f3F800000;
	fma.rn.f32 	%f123, %f119, %f1, 0fBF800000;
	fma.rn.f32 	%f124, %f120, %f1, 0f40000000;
	fma.rn.f32 	%f125, %f121, %f1, 0fC0000000;
	fma.rn.f32 	%f126, %f122, %f1, 0f3F800000;
	fma.rn.f32 	%f127, %f123, %f1, 0fBF800000;
	fma.rn.f32 	%f128, %f124, %f1, 0f40000000;
	fma.rn.f32 	%f129, %f125, %f1, 0fC0000000;
	fma.rn.f32 	%f130, %f126, %f1, 0f3F800000;
	fma.rn.f32 	%f131, %f127, %f1, 0fBF800000;
	fma.rn.f32 	%f132, %f128, %f1, 0f40000000;
	fma.rn.f32 	%f133, %f129, %f1, 0fC0000000;
	fma.rn.f32 	%f134, %f130, %f1, 0f3F800000;
	fma.rn.f32 	%f135, %f131, %f1, 0fBF800000;
	fma.rn.f32 	%f136, %f132, %f1, 0f40000000;
	fma.rn.f32 	%f137, %f133, %f1, 0fC0000000;
	fma.rn.f32 	%f144, %f134, %f1, 0f3F800000;
	fma.rn.f32 	%f143, %f135, %f1, 0fBF800000;
	fma.rn.f32 	%f142, %f136, %f1, 0f40000000;
	fma.rn.f32 	%f141, %f137, %f1, 0fC0000000;
	add.s32 	%r9, %r9, 32;
	setp.ne.s32 	%p2, %r9, 256;
	@%p2 bra 	$L__BB1_2;
	add.f32 	%f138, %f144, %f143;
	add.f32 	%f139, %f138, %f142;
	add.f32 	%f140, %f139, %f141;
	cvta.to.global.u64 	%rd6, %rd2;
	add.s64 	%rd8, %rd6, %rd4;
	st.global.f32 	[%rd8], %f140;
$L__BB1_4:
	ret;

}


// ===== COMPILED SASS (sm_100) =====

	.target	sm_100

	.elftype	@"ET_EXEC"


//--------------------- .note.nv.tkinfo           --------------------------
	.section	.note.nv.tkinfo,"",@"SHT_NOTE"
	.sectionflags	@"SHF_NOTE_NV_TKINFO"
	.tkinfo
        /*0018*/ 	.word	0x00000002
        /*0030*/ 	.string	""
        /*0030*/ 	.string	"ptxas"
        /*0030*/ 	.string	"Cuda compilation tools, release 13.0, V13.0.88"
        /*0030*/ 	.string	"Build cuda_13.0.r13.0/compiler.36424714_0"
        /*0030*/ 	.string	"-arch sm_100 -m 64 "



//--------------------- .note.nv.cuinfo           --------------------------
	.section	.note.nv.cuinfo,"",@"SHT_NOTE"
	.sectionflags	@"SHF_NOTE_NV_CUINFO"
        /*0018*/ 	.short	0x0002
        /*001a*/ 	.short	0x0064
        /*001c*/ 	.short	0x0082
	.zero		2


//--------------------- .nv.info                  --------------------------
	.section	.nv.info,"",@"SHT_CUDA_INFO"
	.align	4


	//----- nvinfo : EIATTR_REGCOUNT
	.align		4
        /*0000*/ 	.byte	0x04, 0x2f
        /*0002*/ 	.short	(.L_1 - .L_0)
	.align		4
.L_0:
        /*0004*/ 	.word	index@(_Z10peak_flopsPfS_i)
        /*0008*/ 	.word	0x00000008


	//----- nvinfo : EIATTR_FRAME_SIZE
	.align		4
.L_1:
        /*000c*/ 	.byte	0x04, 0x11
        /*000e*/ 	.short	(.L_3 - .L_2)
	.align		4
.L_2:
        /*0010*/ 	.word	index@(_Z10peak_flopsPfS_i)
        /*0014*/ 	.word	0x00000000


	//----- nvinfo : EIATTR_REGCOUNT
	.align		4
.L_3:
        /*0018*/ 	.byte	0x04, 0x2f
        /*001a*/ 	.short	(.L_5 - .L_4)
	.align		4
.L_4:
        /*001c*/ 	.word	index@(_Z12peak_flops_2PfS_i)
        /*0020*/ 	.word	0x0000000c


	//----- nvinfo : EIATTR_FRAME_SIZE
	.align		4
.L_5:
        /*0024*/ 	.byte	0x04, 0x11
        /*0026*/ 	.short	(.L_7 - .L_6)
	.align		4
.L_6:
        /*0028*/ 	.word	index@(_Z12peak_flops_2PfS_i)
        /*002c*/ 	.word	0x00000000


	//----- nvinfo : EIATTR_MIN_STACK_SIZE
	.align		4
.L_7:
        /*0030*/ 	.byte	0x04, 0x12
        /*0032*/ 	.short	(.L_9 - .L_8)
	.align		4
.L_8:
        /*0034*/ 	.word	index@(_Z12peak_flops_2PfS_i)
        /*0038*/ 	.word	0x00000000


	//----- nvinfo : EIATTR_MIN_STACK_SIZE
	.align		4
.L_9:
        /*003c*/ 	.byte	0x04, 0x12
        /*003e*/ 	.short	(.L_11 - .L_10)
	.align		4
.L_10:
        /*0040*/ 	.word	index@(_Z10peak_flopsPfS_i)
        /*0044*/ 	.word	0x00000000
.L_11:


//--------------------- .nv.compat                --------------------------
	.section	.nv.compat,"",@"SHT_CUDA_COMPAT_INFO"
	.align	4
        /*0000*/ 	.byte	0x02, 0x09, 0x00, 0x00, 0x02, 0x02, 0x01, 0x00, 0x02, 0x05, 0x05, 0x00, 0x03, 0x07, 0x01, 0x01
        /*0010*/ 	.byte	0x02, 0x03, 0x00, 0x00, 0x02, 0x06, 0x01, 0x00, 0x04, 0x0b, 0x08, 0x00, 0x09, 0x00, 0x00, 0x00
        /*0020*/ 	.byte	0x00, 0x00, 0x00, 0x00


//--------------------- .nv.info._Z12peak_flops_2PfS_i --------------------------
	.section	.nv.info._Z12peak_flops_2PfS_i,"",@"SHT_CUDA_INFO"
	.sectionflags	@""
	.align	4


	//----- nvinfo : EIATTR_CUDA_API_VERSION
	.align		4
        /*0000*/ 	.byte	0x04, 0x37
        /*0002*/ 	.short	(.L_13 - .L_12)
.L_12:
        /*0004*/ 	.word	0x00000082


	//----- nvinfo : EIATTR_KPARAM_INFO
	.align		4
.L_13:
        /*0008*/ 	.byte	0x04, 0x17
        /*000a*/ 	.short	(.L_15 - .L_14)
.L_14:
        /*000c*/ 	.word	0x00000000
        /*0010*/ 	.short	0x0002
        /*0012*/ 	.short	0x0010
        /*0014*/ 	.byte	0x00, 0xf0, 0x11, 0x00


	//----- nvinfo : EIATTR_KPARAM_INFO
	.align		4
.L_15:
        /*0018*/ 	.byte	0x04, 0x17
        /*001a*/ 	.short	(.L_17 - .L_16)
.L_16:
        /*001c*/ 	.word	0x00000000
        /*0020*/ 	.short	0x0001
        /*0022*/ 	.short	0x0008
        /*0024*/ 	.byte	0x00, 0xf5, 0x21, 0x00


	//----- nvinfo : EIATTR_KPARAM_INFO
	.align		4
.L_17:
        /*0028*/ 	.byte	0x04, 0x17
        /*002a*/ 	.short	(.L_19 - .L_18)
.L_18:
        /*002c*/ 	.word	0x00000000
        /*0030*/ 	.short	0x0000
        /*0032*/ 	.short	0x0000
        /*0034*/ 	.byte	0x00, 0xf5, 0x21, 0x00


	//----- nvinfo : EIATTR_SPARSE_MMA_MASK
	.align		4
.L_19:
        /*0038*/ 	.byte	0x03, 0x50
        /*003a*/ 	.short	0x0000


	//----- nvinfo : EIATTR_MAXREG_COUNT
	.align		4
        /*003c*/ 	.byte	0x03, 0x1b
        /*003e*/ 	.short	0x00ff


	//----- nvinfo : EIATTR_MERCURY_ISA_VERSION
	.align		4
        /*0040*/ 	.byte	0x03, 0x5f
        /*0042*/ 	.short	0x0101


	//----- nvinfo : EIATTR_VRC_CTA_INIT_COUNT
	.align		4
        /*0044*/ 	.byte	0x02, 0x4a
	.zero		1
	.zero		1


	//----- nvinfo : EIATTR_EXIT_INSTR_OFFSETS
	.align		4
        /*0048*/ 	.byte	0x04, 0x1c
        /*004a*/ 	.short	(.L_21 - .L_20)


	//   ....[0]....
.L_20:
        /*004c*/ 	.word	0x00000070


	//   ....[1]....
        /*0050*/ 	.word	0x000009a0


	//----- nvinfo : EIATTR_CBANK_PARAM_SIZE
	.align		4
.L_21:
        /*0054*/ 	.byte	0x03, 0x19
        /*0056*/ 	.short	0x0014


	//----- nvinfo : EIATTR_PARAM_CBANK
	.align		4
        /*0058*/ 	.byte	0x04, 0x0a
        /*005a*/ 	.short	(.L_23 - .L_22)
	.align		4
.L_22:
        /*005c*/ 	.word	index@(.nv.constant0._Z12peak_flops_2PfS_i)
        /*0060*/ 	.short	0x0380
        /*0062*/ 	.short	0x0014


	//----- nvinfo : EIATTR_SW_WAR
	.align		4
.L_23:
        /*0064*/ 	.byte	0x04, 0x36
        /*0066*/ 	.short	(.L_25 - .L_24)
.L_24:
        /*0068*/ 	.word	0x00000008
.L_25:


//--------------------- .nv.info._Z10peak_flopsPfS_i --------------------------
	.section	.nv.info._Z10peak_flopsPfS_i,"",@"SHT_CUDA_INFO"
	.sectionflags	@""
	.align	4


	//----- nvinfo : EIATTR_CUDA_API_VERSION
	.align		4
        /*0000*/ 	.byte	0x04, 0x37
        /*0002*/ 	.short	(.L_27 - .L_26)
.L_26:
        /*0004*/ 	.word	0x00000082


	//----- nvinfo : EIATTR_KPARAM_INFO
	.align		4
.L_27:
        /*0008*/ 	.byte	0x04, 0x17
        /*000a*/ 	.short	(.L_29 - .L_28)
.L_28:
        /*000c*/ 	.word	0x00000000
        /*0010*/ 	.short	0x0002
        /*0012*/ 	.short	0x0010
        /*0014*/ 	.byte	0x00, 0xf0, 0x11, 0x00


	//----- nvinfo : EIATTR_KPARAM_INFO
	.align		4
.L_29:
        /*0018*/ 	.byte	0x04, 0x17
        /*001a*/ 	.short	(.L_31 - .L_30)
.L_30:
        /*001c*/ 	.word	0x00000000
        /*0020*/ 	.short	0x0001
        /*0022*/ 	.short	0x0008
        /*0024*/ 	.byte	0x00, 0xf5, 0x21, 0x00


	//----- nvinfo : EIATTR_KPARAM_INFO
	.align		4
.L_31:
        /*0028*/ 	.byte	0x04, 0x17
        /*002a*/ 	.short	(.L_33 - .L_32)
.L_32:
        /*002c*/ 	.word	0x00000000
        /*0030*/ 	.short	0x0000
        /*0032*/ 	.short	0x0000
        /*0034*/ 	.byte	0x00, 0xf5, 0x21, 0x00


	//----- nvinfo : EIATTR_SPARSE_MMA_MASK
	.align		4
.L_33:
        /*0038*/ 	.byte	0x03, 0x50
        /*003a*/ 	.short	0x0000


	//----- nvinfo : EIATTR_MAXREG_COUNT
	.align		4
        /*003c*/ 	.byte	0x03, 0x1b
        /*003e*/ 	.short	0x00ff


	//----- nvinfo : EIATTR_MERCURY_ISA_VERSION
	.align		4
        /*0040*/ 	.byte	0x03, 0x5f
        /*0042*/ 	.short	0x0101


	//----- nvinfo : EIATTR_VRC_CTA_INIT_COUNT
	.align		4
        /*0044*/ 	.byte	0x02, 0x4a
	.zero		1
	.zero		1


	//----- nvinfo : EIATTR_EXIT_INSTR_OFFSETS
	.align		4
        /*0048*/ 	.byte	0x04, 0x1c
        /*004a*/ 	.short	(.L_35 - .L_34)


	//   ....[0]....
.L_34:
        /*004c*/ 	.word	0x00000070


	//   ....[1]....
        /*0050*/ 	.word	0x000002f0


	//----- nvinfo : EIATTR_CBANK_PARAM_SIZE
	.align		4
.L_35:
        /*0054*/ 	.byte	0x03, 0x19
        /*0056*/ 	.short	0x0014


	//----- nvinfo : EIATTR_PARAM_CBANK
	.align		4
        /*0058*/ 	.byte	0x04, 0x0a
        /*005a*/ 	.short	(.L_37 - .L_36)
	.align		4
.L_36:
        /*005c*/ 	.word	index@(.nv.constant0._Z10peak_flopsPfS_i)
        /*0060*/ 	.short	0x0380
        /*0062*/ 	.short	0x0014


	//----- nvinfo : EIATTR_SW_WAR
	.align		4
.L_37:
        /*0064*/ 	.byte	0x04, 0x36
        /*0066*/ 	.short	(.L_39 - .L_38)
.L_38:
        /*0068*/ 	.word	0x00000008
.L_39:


//--------------------- .nv.callgraph             --------------------------
	.section	.nv.callgraph,"",@"SHT_CUDA_CALLGRAPH"
	.align	4
	.sectionentsize	8
	.align		4
        /*0000*/ 	.word	0x00000000
	.align		4
        /*0004*/ 	.word	0xffffffff
	.align		4
        /*0008*/ 	.word	0x00000000
	.align		4
        /*000c*/ 	.word	0xfffffffe
	.align		4
        /*0010*/ 	.word	0x00000000
	.align		4
        /*0014*/ 	.word	0xfffffffd
	.align		4
        /*0018*/ 	.word	0x00000000
	.align		4
        /*001c*/ 	.word	0xfffffffc


//--------------------- .text._Z12peak_flops_2PfS_i --------------------------
	.section	.text._Z12peak_flops_2PfS_i,"ax",@progbits
	.align	128
        .global         _Z12peak_flops_2PfS_i
        .type           _Z12peak_flops_2PfS_i,@function
        .size           _Z12peak_flops_2PfS_i,(.L_x_3 - _Z12peak_flops_2PfS_i)
        .other          _Z12peak_flops_2PfS_i,@"STO_CUDA_ENTRY STV_DEFAULT"
_Z12peak_flops_2PfS_i:
.text._Z12peak_flops_2PfS_i:
[----:B------:R-:W-:Y:S01]  /*0000*/  LDC R1, c[0x0][0x37c] ;  /* 0x0000df00ff017b82 */ /* 0x000fe20000000800 */
[----:B------:R-:W0:Y:S01]  /*0010*/  S2R R0, SR_CTAID.X ;  /* 0x0000000000007919 */ /* 0x000e220000002500 */
[----:B------:R-:W0:Y:S01]  /*0020*/  LDCU UR4, c[0x0][0x360] ;  /* 0x00006c00ff0477ac */ /* 0x000e220008000800 */
[----:B------:R-:W0:Y:S01]  /*0030*/  S2R R3, SR_TID.X ;  /* 0x0000000000037919 */ /* 0x000e220000002100 */
[----:B------:R-:W1:Y:S01]  /*0040*/  LDCU UR5, c[0x0][0x390] ;  /* 0x00007200ff0577ac */ /* 0x000e620008000800 */
[----:B0-----:R-:W-:-:S05]  /*0050*/  IMAD R0, R0, UR4, R3 ;  /* 0x0000000400007c24 */ /* 0x001fca000f8e0203 */
[----:B-1----:R-:W-:-:S13]  /*0060*/  ISETP.GE.AND P0, PT, R0, UR5, PT ;  /* 0x0000000500007c0c */ /* 0x002fda000bf06270 */
[----:B------:R-:W-:Y:S05]  /*0070*/  @P0 EXIT ;  /* 0x000000000000094d */ /* 0x000fea0003800000 */
[----:B------:R-:W0:Y:S01]  /*0080*/  LDC.64 R2, c[0x0][0x380] ;  /* 0x0000e000ff027b82 */ /* 0x000e220000000a00 */
[----:B------:R-:W1:Y:S01]  /*0090*/  LDCU.64 UR6, c[0x0][0x358] ;  /* 0x00006b00ff0677ac */ /* 0x000e620008000a00 */
[----:B0-----:R-:W-:-:S06]  /*00a0*/  IMAD.WIDE R2, R0, 0x4, R2 ;  /* 0x0000000400027825 */ /* 0x001fcc00078e0202 */
[----:B-1----:R0:W5:Y:S01]  /*00b0*/  LDG.E R2, desc[UR6][R2.64] ;  /* 0x0000000602027981 */ /* 0x002162000c1e1900 */
[----:B------:R-:W-:Y:S01]  /*00c0*/  HFMA2 R5, -RZ, RZ, 1.875, 0 ;  /* 0x3f800000ff057431 */ /* 0x000fe200000001ff */
[----:B------:R-:W-:Y:S01]  /*00d0*/  MOV R4, 0xbf800000 ;  /* 0xbf80000000047802 */ /* 0x000fe20000000f00 */
[----:B------:R-:W-:Y:S01]  /*00e0*/  HFMA2 R7, -RZ, RZ, 2, 0 ;  /* 0x40000000ff077431 */ /* 0x000fe200000001ff */
[----:B------:R-:W-:Y:S01]  /*00f0*/  MOV R9, 0xc0000000 ;  /* 0xc000000000097802 */ /* 0x000fe20000000f00 */
[----:B------:R-:W-:-:S06]  /*0100*/  UMOV UR4, URZ ;  /* 0x000000ff00047c82 */ /* 0x000fcc0008000000 */
.L_x_0:
[C---:B-----5:R-:W-:Y:S01]  /*0110*/  FFMA R5, R2.reuse, R5, 1 ;  /* 0x3f80000002057423 */ /* 0x060fe20000000005 */
[C---:B0-----:R-:W-:Y:S01]  /*0120*/  FFMA R3, R2.reuse, R4, -1 ;  /* 0xbf80000002037423 */ /* 0x041fe20000000004 */
[C---:B------:R-:W-:Y:S01]  /*0130*/  FFMA R7, R2.reuse, R7, 2 ;  /* 0x4000000002077423 */ /* 0x040fe20000000007 */
[C---:B------:R-:W-:Y:S01]  /*0140*/  FFMA R9, R2.reuse, R9, -2 ;  /* 0xc000000002097423 */ /* 0x040fe20000000009 */
        /* <DEDUP_REMOVED lines=108> */
[----:B------:R-:W-:Y:S01]  /*0810*/  UIADD3 UR4, UPT, UPT, UR4, 0x20, URZ ;  /* 0x0000002004047890 */ /* 0x000fe2000fffe0ff */
[C---:B------:R-:W-:Y:S01]  /*0820*/  FFMA R5, R2.reuse, R5, 1 ;  /* 0x3f80000002057423 */ /* 0x040fe20000000005 */
[C---:B------:R-:W-:Y:S01]  /*0830*/  FFMA R3, R2.reuse, R3, -1 ;  /* 0xbf80000002037423 */ /* 0x040fe20000000003 */
[C---:B------:R-:W-:Y:S01]  /*0840*/  FFMA R7, R2.reuse, R7, 2 ;  /* 0x4000000002077423 */ /* 0x040fe20000000007 */
[C---:B------:R-:W-:Y:S01]  /*0850*/  FFMA R9, R2.reuse, R9, -2 ;  /* 0xc000000002097423 */ /* 0x040fe20000000009 */
[----:B------:R-:W-:Y:S01]  /*0860*/  UISETP.NE.AND UP0, UPT, UR4, 0x100, UPT ;  /* 0x000001000400788c */ /* 0x000fe2000bf05270 */
        /* <DEDUP_REMOVED lines=11> */
[----:B------:R-:W-:Y:S01]  /*0920*/  FFMA R9, R2, R9, -2 ;  /* 0xc000000002097423 */ /* 0x000fe20000000009 */
[----:B------:R-:W-:Y:S06]  /*0930*/  BRA.U UP0, `(.L_x_0) ;  /* 0xfffffff500f47547 */ /* 0x000fec000b83ffff */
[----:B------:R-:W0:Y:S01]  /*0940*/  LDC.64 R2, c[0x0][0x388] ;  /* 0x0000e200ff027b82 */ /* 0x000e220000000a00 */
[----:B------:R-:W-:-:S04]  /*0950*/  FADD R4, R5, R4 ;  /* 0x0000000405047221 */ /* 0x000fc80000000000 */
[----:B------:R-:W-:-:S04]  /*0960*/  FADD R4, R7, R4 ;  /* 0x0000000407047221 */ /* 0x000fc80000000000 */
[----:B------:R-:W-:Y:S01]  /*0970*/  FADD R9, R9, R4 ;  /* 0x0000000409097221 */ /* 0x000fe20000000000 */
[----:B0-----:R-:W-:-:S05]  /*0980*/  IMAD.WIDE R2, R0, 0x4, R2 ;  /* 0x0000000400027825 */ /* 0x001fca00078e0202 */
[----:B------:R-:W-:Y:S01]  /*0990*/  STG.E desc[UR6][R2.64], R9 ;  /* 0x0000000902007986 */ /* 0x000fe2000c101906 */
[----:B------:R-:W-:Y:S05]  /*09a0*/  EXIT ;  /* 0x000000000000794d */ /* 0x000fea0003800000 */
.L_x_1:
[----:B------:R-:W-:-:S00]  /*09b0*/  BRA `(.L_x_1) ;  /* 0xfffffffc00fc7947 */ /* 0x000fc0000383ffff */
[----:B------:R-:W-:-:S00]  /*09c0*/  NOP ;  /* 0x0000000000007918 */ /* 0x000fc00000000000 */
        /* <DEDUP_REMOVED lines=11> */
.L_x_3:


//--------------------- .text._Z10peak_flopsPfS_i --------------------------
	.section	.text._Z10peak_flopsPfS_i,"ax",@progbits
	.align	128
        .global         _Z10peak_flopsPfS_i
        .type           _Z10peak_flopsPfS_i,@function
        .size           _Z10peak_flopsPfS_i,(.L_x_4 - _Z10peak_flopsPfS_i)
        .other          _Z10peak_flopsPfS_i,@"STO_CUDA_ENTRY STV_DEFAULT"
_Z10peak_flopsPfS_i:
.text._Z10peak_flopsPfS_i:
        /* <DEDUP_REMOVED lines=11> */
[----:B-1----:R-:W2:Y:S02]  /*00b0*/  LDG.E R2, desc[UR4][R2.64] ;  /* 0x0000000402027981 */ /* 0x002ea4000c1e1900 */
[----:B--2---:R-:W-:-:S04]  /*00c0*/  FADD R5, R2, 1 ;  /* 0x3f80000002057421 */ /* 0x004fc80000000000 */
[----:B------:R-:W-:-:S04]  /*00d0*/  FFMA R5, R2, R5, 1 ;  /* 0x3f80000002057423 */ /* 0x000fc80000000005 */
        /* <DEDUP_REMOVED lines=22> */
[C---:B------:R-:W-:Y:S02]  /*0240*/  FFMA R3, R2.reuse, R5, 1 ;  /* 0x3f80000002037423 */ /* 0x040fe40000000005 */
[----:B------:R-:W0:Y:S02]  /*0250*/  LDC.64 R4, c[0x0][0x388] ;  /* 0x0000e200ff047b82 */ /* 0x000e240000000a00 */
[----:B------:R-:W-:-:S04]  /*0260*/  FFMA R3, R2, R3, 1 ;  /* 0x3f80000002037423 */ /* 0x000fc80000000003 */
[----:B------:R-:W-:-:S04]  /*0270*/  FFMA R3, R2, R3, 1 ;  /* 0x3f80000002037423 */ /* 0x000fc80000000003 */
[----:B------:R-:W-:-:S04]  /*0280*/  FFMA R3, R2, R3, 1 ;  /* 0x3f80000002037423 */ /* 0x000fc80000000003 */
[----:B------:R-:W-:-:S04]  /*0290*/  FFMA R3, R2, R3, 1 ;  /* 0x3f80000002037423 */ /* 0x000fc80000000003 */
[----:B------:R-:W-:-:S04]  /*02a0*/  FFMA R3, R2, R3, 1 ;  /* 0x3f80000002037423 */ /* 0x000fc80000000003 */
[----:B------:R-:W-:Y:S01]  /*02b0*/  FFMA R3, R2, R3, 1 ;  /* 0x3f80000002037423 */ /* 0x000fe20000000003 */
[----:B0-----:R-:W-:-:S04]  /*02c0*/  IMAD.WIDE R4, R0, 0x4, R4 ;  /* 0x0000000400047825 */ /* 0x001fc800078e0204 */
[----:B------:R-:W-:-:S05]  /*02d0*/  FFMA R3, R2, R3, 1 ;  /* 0x3f80000002037423 */ /* 0x000fca0000000003 */
[----:B------:R-:W-:Y:S01]  /*02e0*/  STG.E desc[UR4][R4.64], R3 ;  /* 0x0000000304007986 */ /* 0x000fe2000c101904 */
[----:B------:R-:W-:Y:S05]  /*02f0*/  EXIT ;  /* 0x000000000000794d */ /* 0x000fea0003800000 */
.L_x_2:
        /* <DEDUP_REMOVED lines=16> */
.L_x_4:


//--------------------- .nv.shared.reserved.0     --------------------------
	.section	.nv.shared.reserved.0,"aw",@nobits
	.weak		__nv_reservedSMEM_offset_0_alias
	.size		__nv_reservedSMEM_offset_0_alias, 0, 64
	.other		__nv_reservedSMEM_offset_0_alias,@"STO_CUDA_RESERVED_SHARED STV_DEFAULT"
__nv_reservedSMEM_offset_0_alias:
	.zero		0
	.zero		64


//--------------------- .nv.constant0._Z12peak_flops_2PfS_i --------------------------
	.section	.nv.constant0._Z12peak_flops_2PfS_i,"a",@progbits
	.sectionflags	@""
	.align	4
.nv.constant0._Z12peak_flops_2PfS_i:
	.zero		916


//--------------------- .nv.constant0._Z10peak_flopsPfS_i --------------------------
	.section	.nv.constant0._Z10peak_flopsPfS_i,"a",@progbits
	.sectionflags	@""
	.align	4
.nv.constant0._Z10peak_flopsPfS_i:
	.zero		916


//--------------------- SYMBOLS --------------------------

	.type		.nv.reservedSmem.offset0,@object
	.size		.nv.reservedSmem.offset0,0x4
